//
// Generated by NVIDIA NVVM Compiler
//
// Compiler Build ID: CL-36424714
// Cuda compilation tools, release 13.0, V13.0.88
// Based on NVVM 20.0.0
//

.version 9.0
.target sm_100
.address_size 64

	// .globl	_Z26fillTwoIntegerArraysKerneliiPiiS_i

.visible .entry _Z26fillTwoIntegerArraysKerneliiPiiS_i(
	.param .u32 _Z26fillTwoIntegerArraysKerneliiPiiS_i_param_0,
	.param .u32 _Z26fillTwoIntegerArraysKerneliiPiiS_i_param_1,
	.param .u64 .ptr .align 1 _Z26fillTwoIntegerArraysKerneliiPiiS_i_param_2,
	.param .u32 _Z26fillTwoIntegerArraysKerneliiPiiS_i_param_3,
	.param .u64 .ptr .align 1 _Z26fillTwoIntegerArraysKerneliiPiiS_i_param_4,
	.param .u32 _Z26fillTwoIntegerArraysKerneliiPiiS_i_param_5
)
{
	.reg .pred 	%p<3>;
	.reg .b32 	%r<14>;
	.reg .b32 	%f<6>;
	.reg .b64 	%rd<8>;

	ld.param.u32 	%r6, [_Z26fillTwoIntegerArraysKerneliiPiiS_i_param_0];
	ld.param.u32 	%r7, [_Z26fillTwoIntegerArraysKerneliiPiiS_i_param_1];
	ld.param.u64 	%rd3, [_Z26fillTwoIntegerArraysKerneliiPiiS_i_param_2];
	ld.param.u32 	%r4, [_Z26fillTwoIntegerArraysKerneliiPiiS_i_param_3];
	ld.param.u64 	%rd4, [_Z26fillTwoIntegerArraysKerneliiPiiS_i_param_4];
	ld.param.u32 	%r5, [_Z26fillTwoIntegerArraysKerneliiPiiS_i_param_5];
	mov.u32 	%r8, %ctaid.x;
	mov.u32 	%r9, %ntid.x;
	mov.u32 	%r10, %tid.x;
	mad.lo.s32 	%r11, %r8, %r9, %r10;
	mul.lo.s32 	%r13, %r11, %r7;
	cvt.rn.f32.s32 	%f2, %r13;
	add.s32 	%r12, %r13, %r7;
	cvt.rn.f32.s32 	%f3, %r12;
	cvt.rn.f32.s32 	%f4, %r6;
	min.f32 	%f1, %f3, %f4;
	setp.leu.f32 	%p1, %f1, %f2;
	@%p1 bra 	$L__BB0_3;
	cvta.to.global.u64 	%rd1, %rd3;
	cvta.to.global.u64 	%rd2, %rd4;
$L__BB0_2:
	mul.wide.s32 	%rd5, %r13, 4;
	add.s64 	%rd6, %rd1, %rd5;
	st.global.u32 	[%rd6], %r4;
	add.s64 	%rd7, %rd2, %rd5;
	st.global.u32 	[%rd7], %r5;
	add.s32 	%r13, %r13, 1;
	cvt.rn.f32.s32 	%f5, %r13;
	setp.gt.f32 	%p2, %f1, %f5;
	@%p2 bra 	$L__BB0_2;
$L__BB0_3:
	ret;

}


// ===== COMPILED SASS (sm_100) =====

	.target	sm_100

	.elftype	@"ET_EXEC"


//--------------------- .note.nv.tkinfo           --------------------------
	.section	.note.nv.tkinfo,"",@"SHT_NOTE"
	.sectionflags	@"SHF_NOTE_NV_TKINFO"
	.tkinfo
        /*0018*/ 	.word	0x00000002
        /*0030*/ 	.string	""
        /*0030*/ 	.string	"ptxas"
        /*0030*/ 	.string	"Cuda compilation tools, release 13.0, V13.0.88"
        /*0030*/ 	.string	"Build cuda_13.0.r13.0/compiler.36424714_0"
        /*0030*/ 	.string	"-arch sm_100 -m 64 "



//--------------------- .note.nv.cuinfo           --------------------------
	.section	.note.nv.cuinfo,"",@"SHT_NOTE"
	.sectionflags	@"SHF_NOTE_NV_CUINFO"
        /*0018*/ 	.short	0x0002
        /*001a*/ 	.short	0x0064
        /*001c*/ 	.short	0x0082
	.zero		2


//--------------------- .nv.info                  --------------------------
	.section	.nv.info,"",@"SHT_CUDA_INFO"
	.align	4


	//----- nvinfo : EIATTR_REGCOUNT
	.align		4
        /*0000*/ 	.byte	0x04, 0x2f
        /*0002*/ 	.short	(.L_1 - .L_0)
	.align		4
.L_0:
        /*0004*/ 	.word	index@(_Z26fillTwoIntegerArraysKerneliiPiiS_i)
        /*0008*/ 	.word	0x00000012


	//----- nvinfo : EIATTR_FRAME_SIZE
	.align		4
.L_1:
        /*000c*/ 	.byte	0x04, 0x11
        /*000e*/ 	.short	(.L_3 - .L_2)
	.align		4
.L_2:
        /*0010*/ 	.word	index@(_Z26fillTwoIntegerArraysKerneliiPiiS_i)
        /*0014*/ 	.word	0x00000000


	//----- nvinfo : EIATTR_MIN_STACK_SIZE
	.align		4
.L_3:
        /*0018*/ 	.byte	0x04, 0x12
        /*001a*/ 	.short	(.L_5 - .L_4)
	.align		4
.L_4:
        /*001c*/ 	.word	index@(_Z26fillTwoIntegerArraysKerneliiPiiS_i)
        /*0020*/ 	.word	0x00000000
.L_5:


//--------------------- .nv.compat                --------------------------
	.section	.nv.compat,"",@"SHT_CUDA_COMPAT_INFO"
	.align	4
        /*0000*/ 	.byte	0x02, 0x09, 0x00, 0x00, 0x02, 0x02, 0x01, 0x00, 0x02, 0x05, 0x05, 0x00, 0x03, 0x07, 0x01, 0x01
        /*0010*/ 	.byte	0x02, 0x03, 0x00, 0x00, 0x02, 0x06, 0x01, 0x00, 0x04, 0x0b, 0x08, 0x00, 0x09, 0x00, 0x00, 0x00
        /*0020*/ 	.byte	0x00, 0x00, 0x00, 0x00


//--------------------- .nv.info._Z26fillTwoIntegerArraysKerneliiPiiS_i --------------------------
	.section	.nv.info._Z26fillTwoIntegerArraysKerneliiPiiS_i,"",@"SHT_CUDA_INFO"
	.sectionflags	@""
	.align	4


	//----- nvinfo : EIATTR_CUDA_API_VERSION
	.align		4
        /*0000*/ 	.byte	0x04, 0x37
        /*0002*/ 	.short	(.L_7 - .L_6)
.L_6:
        /*0004*/ 	.word	0x00000082


	//----- nvinfo : EIATTR_KPARAM_INFO
	.align		4
.L_7:
        /*0008*/ 	.byte	0x04, 0x17
        /*000a*/ 	.short	(.L_9 - .L_8)
.L_8:
        /*000c*/ 	.word	0x00000000
        /*0010*/ 	.short	0x0005
        /*0012*/ 	.short	0x0020
        /*0014*/ 	.byte	0x00, 0xf0, 0x11, 0x00


	//----- nvinfo : EIATTR_KPARAM_INFO
	.align		4
.L_9:
        /*0018*/ 	.byte	0x04, 0x17
        /*001a*/ 	.short	(.L_11 - .L_10)
.L_10:
        /*001c*/ 	.word	0x00000000
        /*0020*/ 	.short	0x0004
        /*0022*/ 	.short	0x0018
        /*0024*/ 	.byte	0x00, 0xf5, 0x21, 0x00


	//----- nvinfo : EIATTR_KPARAM_INFO
	.align		4
.L_11:
        /*0028*/ 	.byte	0x04, 0x17
        /*002a*/ 	.short	(.L_13 - .L_12)
.L_12:
        /*002c*/ 	.word	0x00000000
        /*0030*/ 	.short	0x0003
        /*0032*/ 	.short	0x0010
        /*0034*/ 	.byte	0x00, 0xf0, 0x11, 0x00


	//----- nvinfo : EIATTR_KPARAM_INFO
	.align		4
.L_13:
        /*0038*/ 	.byte	0x04, 0x17
        /*003a*/ 	.short	(.L_15 - .L_14)
.L_14:
        /*003c*/ 	.word	0x00000000
        /*0040*/ 	.short	0x0002
        /*0042*/ 	.short	0x0008
        /*0044*/ 	.byte	0x00, 0xf5, 0x21, 0x00


	//----- nvinfo : EIATTR_KPARAM_INFO
	.align		4
.L_15:
        /*0048*/ 	.byte	0x04, 0x17
        /*004a*/ 	.short	(.L_17 - .L_16)
.L_16:
        /*004c*/ 	.word	0x00000000
        /*0050*/ 	.short	0x0001
        /*0052*/ 	.short	0x0004
        /*0054*/ 	.byte	0x00, 0xf0, 0x11, 0x00


	//----- nvinfo : EIATTR_KPARAM_INFO
	.align		4
.L_17:
        /*0058*/ 	.byte	0x04, 0x17
        /*005a*/ 	.short	(.L_19 - .L_18)
.L_18:
        /*005c*/ 	.word	0x00000000
        /*0060*/ 	.short	0x0000
        /*0062*/ 	.short	0x0000
        /*0064*/ 	.byte	0x00, 0xf0, 0x11, 0x00


	//----- nvinfo : EIATTR_SPARSE_MMA_MASK
	.align		4
.L_19:
        /*0068*/ 	.byte	0x03, 0x50
        /*006a*/ 	.short	0x0000


	//----- nvinfo : EIATTR_MAXREG_COUNT
	.align		4
        /*006c*/ 	.byte	0x03, 0x1b
        /*006e*/ 	.short	0x00ff


	//----- nvinfo : EIATTR_MERCURY_ISA_VERSION
	.align		4
        /*0070*/ 	.byte	0x03, 0x5f
        /*0072*/ 	.short	0x0101


	//----- nvinfo : EIATTR_VRC_CTA_INIT_COUNT
	.align		4
        /*0074*/ 	.byte	0x02, 0x4a
	.zero		1
	.zero		1


	//----- nvinfo : EIATTR_EXIT_INSTR_OFFSETS
	.align		4
        /*0078*/ 	.byte	0x04, 0x1c
        /*007a*/ 	.short	(.L_21 - .L_20)


	//   ....[0]....
.L_20:
        /*007c*/ 	.word	0x000000d0


	//   ....[1]....
        /*0080*/ 	.word	0x000001b0


	//----- nvinfo : EIATTR_CRS_STACK_SIZE
	.align		4
.L_21:
        /*0084*/ 	.byte	0x04, 0x1e
        /*0086*/ 	.short	(.L_23 - .L_22)
.L_22:
        /*0088*/ 	.word	0x00000000


	//----- nvinfo : EIATTR_CBANK_PARAM_SIZE
	.align		4
.L_23:
        /*008c*/ 	.byte	0x03, 0x19
        /*008e*/ 	.short	0x0024


	//----- nvinfo : EIATTR_PARAM_CBANK
	.align		4
        /*0090*/ 	.byte	0x04, 0x0a
        /*0092*/ 	.short	(.L_25 - .L_24)
	.align		4
.L_24:
        /*0094*/ 	.word	index@(.nv.constant0._Z26fillTwoIntegerArraysKerneliiPiiS_i)
        /*0098*/ 	.short	0x0380
        /*009a*/ 	.short	0x0024


	//----- nvinfo : EIATTR_SW_WAR
	.align		4
.L_25:
        /*009c*/ 	.byte	0x04, 0x36
        /*009e*/ 	.short	(.L_27 - .L_26)
.L_26:
        /*00a0*/ 	.word	0x00000008
.L_27:


//--------------------- .nv.callgraph             --------------------------
	.section	.nv.callgraph,"",@"SHT_CUDA_CALLGRAPH"
	.align	4
	.sectionentsize	8
	.align		4
        /*0000*/ 	.word	0x00000000
	.align		4
        /*0004*/ 	.word	0xffffffff
	.align		4
        /*0008*/ 	.word	0x00000000
	.align		4
        /*000c*/ 	.word	0xfffffffe
	.align		4
        /*0010*/ 	.word	0x00000000
	.align		4
        /*0014*/ 	.word	0xfffffffd
	.align		4
        /*0018*/ 	.word	0x00000000
	.align		4
        /*001c*/ 	.word	0xfffffffc


//--------------------- .text._Z26fillTwoIntegerArraysKerneliiPiiS_i --------------------------
	.section	.text._Z26fillTwoIntegerArraysKerneliiPiiS_i,"ax",@progbits
	.align	128
        .global         _Z26fillTwoIntegerArraysKerneliiPiiS_i
        .type           _Z26fillTwoIntegerArraysKerneliiPiiS_i,@function
        .size           _Z26fillTwoIntegerArraysKerneliiPiiS_i,(.L_x_2 - _Z26fillTwoIntegerArraysKerneliiPiiS_i)
        .other          _Z26fillTwoIntegerArraysKerneliiPiiS_i,@"STO_CUDA_ENTRY STV_DEFAULT"
_Z26fillTwoIntegerArraysKerneliiPiiS_i:
.text._Z26fillTwoIntegerArraysKerneliiPiiS_i:
[----:B------:R-:W-:Y:S01]  /*0000*/  LDC R1, c[0x0][0x37c] ;  /* 0x0000df00ff017b82 */ /* 0x000fe20000000800 */
[----:B------:R-:W0:Y:S07]  /*0010*/  S2R R3, SR_TID.X ;  /* 0x0000000000037919 */ /* 0x000e2e0000002100 */
[----:B------:R-:W0:Y:S01]  /*0020*/  S2UR UR4, SR_CTAID.X ;  /* 0x00000000000479c3 */ /* 0x000e220000002500 */
[----:B------:R-:W1:Y:S07]  /*0030*/  LDCU.64 UR6, c[0x0][0x380] ;  /* 0x00007000ff0677ac */ /* 0x000e6e0008000a00 */
[----:B------:R-:W0:Y:S01]  /*0040*/  LDC R0, c[0x0][0x360] ;  /* 0x0000d800ff007b82 */ /* 0x000e220000000800 */
[----:B-1----:R-:W-:Y:S01]  /*0050*/  I2FP.F32.S32 R4, UR6 ;  /* 0x0000000600047c45 */ /* 0x002fe20008201400 */
[----:B0-----:R-:W-:-:S04]  /*0060*/  IMAD R0, R0, UR4, R3 ;  /* 0x0000000400007c24 */ /* 0x001fc8000f8e0203 */
[----:B------:R-:W-:-:S04]  /*0070*/  IMAD R0, R0, UR7, RZ ;  /* 0x0000000700007c24 */ /* 0x000fc8000f8e02ff */
[----:B------:R-:W-:-:S05]  /*0080*/  VIADD R2, R0, UR7 ;  /* 0x0000000700027c36 */ /* 0x000fca0008000000 */
[----:B------:R-:W-:Y:S02]  /*0090*/  I2FP.F32.S32 R3, R2 ;  /* 0x0000000200037245 */ /* 0x000fe40000201400 */
[----:B------:R-:W-:Y:S02]  /*00a0*/  I2FP.F32.S32 R2, R0 ;  /* 0x0000000000027245 */ /* 0x000fe40000201400 */
[----:B------:R-:W-:-:S04]  /*00b0*/  FMNMX R11, R3, R4, PT ;  /* 0x00000004030b7209 */ /* 0x000fc80003800000 */
[----:B------:R-:W-:-:S13]  /*00c0*/  FSETP.GT.AND P0, PT, R11, R2, PT ;  /* 0x000000020b00720b */ /* 0x000fda0003f04000 */
[----:B------:R-:W-:Y:S05]  /*00d0*/  @!P0 EXIT ;  /* 0x000000000000894d */ /* 0x000fea0003800000 */
[----:B------:R-:W0:Y:S01]  /*00e0*/  LDC R13, c[0x0][0x390] ;  /* 0x0000e400ff0d7b82 */ /* 0x000e220000000800 */
[----:B------:R-:W1:Y:S07]  /*00f0*/  LDCU.64 UR4, c[0x0][0x358] ;  /* 0x00006b00ff0477ac */ /* 0x000e6e0008000a00 */
[----:B------:R-:W2:Y:S08]  /*0100*/  LDC R15, c[0x0][0x3a0] ;  /* 0x0000e800ff0f7b82 */ /* 0x000eb00000000800 */
[----:B------:R-:W3:Y:S08]  /*0110*/  LDC.64 R6, c[0x0][0x388] ;  /* 0x0000e200ff067b82 */ /* 0x000ef00000000a00 */
[----:B-1----:R-:W4:Y:S02]  /*0120*/  LDC.64 R8, c[0x0][0x398] ;  /* 0x0000e600ff087b82 */ /* 0x002f240000000a00 */
.L_x_0:
[----:B---3--:R-:W-:-:S04]  /*0130*/  IMAD.WIDE R2, R0, 0x4, R6 ;  /* 0x0000000400027825 */ /* 0x008fc800078e0206 */
[C---:B----4-:R-:W-:Y:S01]  /*0140*/  IMAD.WIDE R4, R0.reuse, 0x4, R8 ;  /* 0x0000000400047825 */ /* 0x050fe200078e0208 */
[----:B0-----:R1:W-:Y:S03]  /*0150*/  STG.E desc[UR4][R2.64], R13 ;  /* 0x0000000d02007986 */ /* 0x0013e6000c101904 */
[----:B------:R-:W-:Y:S01]  /*0160*/  VIADD R0, R0, 0x1 ;  /* 0x0000000100007836 */ /* 0x000fe20000000000 */
[----:B--2---:R1:W-:Y:S04]  /*0170*/  STG.E desc[UR4][R4.64], R15 ;  /* 0x0000000f04007986 */ /* 0x0043e8000c101904 */
[----:B------:R-:W-:-:S04]  /*0180*/  I2FP.F32.S32 R10, R0 ;  /* 0x00000000000a7245 */ /* 0x000fc80000201400 */
[----:B------:R-:W-:-:S13]  /*0190*/  FSETP.GT.AND P0, PT, R11, R10, PT ;  /* 0x0000000a0b00720b */ /* 0x000fda0003f04000 */
[----:B-1----:R-:W-:Y:S05]  /*01a0*/  @P0 BRA `(.L_x_0) ;  /* 0xfffffffc00e00947 */ /* 0x002fea000383ffff */
[----:B------:R-:W-:Y:S05]  /*01b0*/  EXIT ;  /* 0x000000000000794d */ /* 0x000fea0003800000 */
.L_x_1:
[----:B------:R-:W-:-:S00]  /*01c0*/  BRA `(.L_x_1) ;  /* 0xfffffffc00fc7947 */ /* 0x000fc0000383ffff */
[----:B------:R-:W-:-:S00]  /*01d0*/  NOP ;  /* 0x0000000000007918 */ /* 0x000fc00000000000 */
        /* <DEDUP_REMOVED lines=10> */
.L_x_2:


//--------------------- .nv.shared.reserved.0     --------------------------
	.section	.nv.shared.reserved.0,"aw",@nobits
	.weak		__nv_reservedSMEM_offset_0_alias
	.size		__nv_reservedSMEM_offset_0_alias, 0, 64
	.other		__nv_reservedSMEM_offset_0_alias,@"STO_CUDA_RESERVED_SHARED STV_DEFAULT"
__nv_reservedSMEM_offset_0_alias:
	.zero		0
	.zero		64


//--------------------- .nv.constant0._Z26fillTwoIntegerArraysKerneliiPiiS_i --------------------------
	.section	.nv.constant0._Z26fillTwoIntegerArraysKerneliiPiiS_i,"a",@progbits
	.sectionflags	@""
	.align	4
.nv.constant0._Z26fillTwoIntegerArraysKerneliiPiiS_i:
	.zero		932


//--------------------- SYMBOLS --------------------------

	.type		.nv.reservedSmem.offset0,@object
	.size		.nv.reservedSmem.offset0,0x4
